//
// Generated by NVIDIA NVVM Compiler
//
// Compiler Build ID: CL-36424714
// Cuda compilation tools, release 13.0, V13.0.88
// Based on NVVM 20.0.0
//

.version 9.0
.target sm_100
.address_size 64

	// .globl	_Z3addPiS_S_

.visible .entry _Z3addPiS_S_(
	.param .u64 .ptr .align 1 _Z3addPiS_S__param_0,
	.param .u64 .ptr .align 1 _Z3addPiS_S__param_1,
	.param .u64 .ptr .align 1 _Z3addPiS_S__param_2
)
{
	.reg .pred 	%p<2>;
	.reg .b32 	%r<4>;
	.reg .b64 	%rd<8>;

	ld.param.u64 	%rd1, [_Z3addPiS_S__param_0];
	ld.param.u64 	%rd2, [_Z3addPiS_S__param_2];
	mov.u32 	%r1, %ctaid.x;
	setp.gt.u32 	%p1, %r1, 65533;
	@%p1 bra 	$L__BB0_2;
	cvta.to.global.u64 	%rd3, %rd1;
	cvta.to.global.u64 	%rd4, %rd2;
	mul.wide.u32 	%rd5, %r1, 4;
	add.s64 	%rd6, %rd3, %rd5;
	ld.global.u32 	%r2, [%rd6];
	mad.lo.s32 	%r3, %r2, 3, 111;
	add.s64 	%rd7, %rd4, %rd5;
	st.global.u32 	[%rd7], %r3;
$L__BB0_2:
	ret;

}


// ===== COMPILED SASS (sm_100) =====

	.target	sm_100

	.elftype	@"ET_EXEC"


//--------------------- .note.nv.tkinfo           --------------------------
	.section	.note.nv.tkinfo,"",@"SHT_NOTE"
	.sectionflags	@"SHF_NOTE_NV_TKINFO"
	.tkinfo
        /*0018*/ 	.word	0x00000002
        /*0030*/ 	.string	""
        /*0030*/ 	.string	"ptxas"
        /*0030*/ 	.string	"Cuda compilation tools, release 13.0, V13.0.88"
        /*0030*/ 	.string	"Build cuda_13.0.r13.0/compiler.36424714_0"
        /*0030*/ 	.string	"-arch sm_100 -m 64 "



//--------------------- .note.nv.cuinfo           --------------------------
	.section	.note.nv.cuinfo,"",@"SHT_NOTE"
	.sectionflags	@"SHF_NOTE_NV_CUINFO"
        /*0018*/ 	.short	0x0002
        /*001a*/ 	.short	0x0064
        /*001c*/ 	.short	0x0082
	.zero		2


//--------------------- .nv.info                  --------------------------
	.section	.nv.info,"",@"SHT_CUDA_INFO"
	.align	4


	//----- nvinfo : EIATTR_REGCOUNT
	.align		4
        /*0000*/ 	.byte	0x04, 0x2f
        /*0002*/ 	.short	(.L_1 - .L_0)
	.align		4
.L_0:
        /*0004*/ 	.word	index@(_Z3addPiS_S_)
        /*0008*/ 	.word	0x0000000c


	//----- nvinfo : EIATTR_FRAME_SIZE
	.align		4
.L_1:
        /*000c*/ 	.byte	0x04, 0x11
        /*000e*/ 	.short	(.L_3 - .L_2)
	.align		4
.L_2:
        /*0010*/ 	.word	index@(_Z3addPiS_S_)
        /*0014*/ 	.word	0x00000000


	//----- nvinfo : EIATTR_MIN_STACK_SIZE
	.align		4
.L_3:
        /*0018*/ 	.byte	0x04, 0x12
        /*001a*/ 	.short	(.L_5 - .L_4)
	.align		4
.L_4:
        /*001c*/ 	.word	index@(_Z3addPiS_S_)
        /*0020*/ 	.word	0x00000000
.L_5:


//--------------------- .nv.compat                --------------------------
	.section	.nv.compat,"",@"SHT_CUDA_COMPAT_INFO"
	.align	4
        /*0000*/ 	.byte	0x02, 0x09, 0x00, 0x00, 0x02, 0x02, 0x01, 0x00, 0x02, 0x05, 0x05, 0x00, 0x03, 0x07, 0x01, 0x01
        /*0010*/ 	.byte	0x02, 0x03, 0x00, 0x00, 0x02, 0x06, 0x01, 0x00, 0x04, 0x0b, 0x08, 0x00, 0x09, 0x00, 0x00, 0x00
        /*0020*/ 	.byte	0x00, 0x00, 0x00, 0x00


//--------------------- .nv.info._Z3addPiS_S_     --------------------------
	.section	.nv.info._Z3addPiS_S_,"",@"SHT_CUDA_INFO"
	.sectionflags	@""
	.align	4


	//----- nvinfo : EIATTR_CUDA_API_VERSION
	.align		4
        /*0000*/ 	.byte	0x04, 0x37
        /*0002*/ 	.short	(.L_7 - .L_6)
.L_6:
        /*0004*/ 	.word	0x00000082


	//----- nvinfo : EIATTR_KPARAM_INFO
	.align		4
.L_7:
        /*0008*/ 	.byte	0x04, 0x17
        /*000a*/ 	.short	(.L_9 - .L_8)
.L_8:
        /*000c*/ 	.word	0x00000000
        /*0010*/ 	.short	0x0002
        /*0012*/ 	.short	0x0010
        /*0014*/ 	.byte	0x00, 0xf5, 0x21, 0x00


	//----- nvinfo : EIATTR_KPARAM_INFO
	.align		4
.L_9:
        /*0018*/ 	.byte	0x04, 0x17
        /*001a*/ 	.short	(.L_11 - .L_10)
.L_10:
        /*001c*/ 	.word	0x00000000
        /*0020*/ 	.short	0x0001
        /*0022*/ 	.short	0x0008
        /*0024*/ 	.byte	0x00, 0xf5, 0x21, 0x00


	//----- nvinfo : EIATTR_KPARAM_INFO
	.align		4
.L_11:
        /*0028*/ 	.byte	0x04, 0x17
        /*002a*/ 	.short	(.L_13 - .L_12)
.L_12:
        /*002c*/ 	.word	0x00000000
        /*0030*/ 	.short	0x0000
        /*0032*/ 	.short	0x0000
        /*0034*/ 	.byte	0x00, 0xf5, 0x21, 0x00


	//----- nvinfo : EIATTR_SPARSE_MMA_MASK
	.align		4
.L_13:
        /*0038*/ 	.byte	0x03, 0x50
        /*003a*/ 	.short	0x0000


	//----- nvinfo : EIATTR_MAXREG_COUNT
	.align		4
        /*003c*/ 	.byte	0x03, 0x1b
        /*003e*/ 	.short	0x00ff


	//----- nvinfo : EIATTR_MERCURY_ISA_VERSION
	.align		4
        /*0040*/ 	.byte	0x03, 0x5f
        /*0042*/ 	.short	0x0101


	//----- nvinfo : EIATTR_VRC_CTA_INIT_COUNT
	.align		4
        /*0044*/ 	.byte	0x02, 0x4a
	.zero		1
	.zero		1


	//----- nvinfo : EIATTR_EXIT_INSTR_OFFSETS
	.align		4
        /*0048*/ 	.byte	0x04, 0x1c
        /*004a*/ 	.short	(.L_15 - .L_14)


	//   ....[0]....
.L_14:
        /*004c*/ 	.word	0x00000030


	//   ....[1]....
        /*0050*/ 	.word	0x000000d0


	//----- nvinfo : EIATTR_CBANK_PARAM_SIZE
	.align		4
.L_15:
        /*0054*/ 	.byte	0x03, 0x19
        /*0056*/ 	.short	0x0018


	//----- nvinfo : EIATTR_PARAM_CBANK
	.align		4
        /*0058*/ 	.byte	0x04, 0x0a
        /*005a*/ 	.short	(.L_17 - .L_16)
	.align		4
.L_16:
        /*005c*/ 	.word	index@(.nv.constant0._Z3addPiS_S_)
        /*0060*/ 	.short	0x0380
        /*0062*/ 	.short	0x0018


	//----- nvinfo : EIATTR_SW_WAR
	.align		4
.L_17:
        /*0064*/ 	.byte	0x04, 0x36
        /*0066*/ 	.short	(.L_19 - .L_18)
.L_18:
        /*0068*/ 	.word	0x00000008
.L_19:


//--------------------- .nv.callgraph             --------------------------
	.section	.nv.callgraph,"",@"SHT_CUDA_CALLGRAPH"
	.align	4
	.sectionentsize	8
	.align		4
        /*0000*/ 	.word	0x00000000
	.align		4
        /*0004*/ 	.word	0xffffffff
	.align		4
        /*0008*/ 	.word	0x00000000
	.align		4
        /*000c*/ 	.word	0xfffffffe
	.align		4
        /*0010*/ 	.word	0x00000000
	.align		4
        /*0014*/ 	.word	0xfffffffd
	.align		4
        /*0018*/ 	.word	0x00000000
	.align		4
        /*001c*/ 	.word	0xfffffffc


//--------------------- .text._Z3addPiS_S_        --------------------------
	.section	.text._Z3addPiS_S_,"ax",@progbits
	.align	128
        .global         _Z3addPiS_S_
        .type           _Z3addPiS_S_,@function
        .size           _Z3addPiS_S_,(.L_x_1 - _Z3addPiS_S_)
        .other          _Z3addPiS_S_,@"STO_CUDA_ENTRY STV_DEFAULT"
_Z3addPiS_S_:
.text._Z3addPiS_S_:
[----:B------:R-:W-:Y:S01]  /*0000*/  LDC R1, c[0x0][0x37c] ;  /* 0x0000df00ff017b82 */ /* 0x000fe20000000800 */
[----:B------:R-:W0:Y:S02]  /*0010*/  S2R R7, SR_CTAID.X ;  /* 0x0000000000077919 */ /* 0x000e240000002500 */
[----:B0-----:R-:W-:-:S13]  /*0020*/  ISETP.GT.U32.AND P0, PT, R7, 0xfffd, PT ;  /* 0x0000fffd0700780c */ /* 0x001fda0003f04070 */
[----:B------:R-:W-:Y:S05]  /*0030*/  @P0 EXIT ;  /* 0x000000000000094d */ /* 0x000fea0003800000 */
[----:B------:R-:W0:Y:S01]  /*0040*/  LDC.64 R2, c[0x0][0x380] ;  /* 0x0000e000ff027b82 */ /* 0x000e220000000a00 */
[----:B------:R-:W1:Y:S07]  /*0050*/  LDCU.64 UR4, c[0x0][0x358] ;  /* 0x00006b00ff0477ac */ /* 0x000e6e0008000a00 */
[----:B------:R-:W2:Y:S01]  /*0060*/  LDC.64 R4, c[0x0][0x390] ;  /* 0x0000e400ff047b82 */ /* 0x000ea20000000a00 */
[----:B0-----:R-:W-:-:S06]  /*0070*/  IMAD.WIDE.U32 R2, R7, 0x4, R2 ;  /* 0x0000000407027825 */ /* 0x001fcc00078e0002 */
[----:B-1----:R-:W3:Y:S01]  /*0080*/  LDG.E R2, desc[UR4][R2.64] ;  /* 0x0000000402027981 */ /* 0x002ee2000c1e1900 */
[----:B------:R-:W-:Y:S02]  /*0090*/  HFMA2 R9, -RZ, RZ, 0, 1.78813934326171875e-07 ;  /* 0x00000003ff097431 */ /* 0x000fe400000001ff */
[----:B--2---:R-:W-:-:S04]  /*00a0*/  IMAD.WIDE.U32 R4, R7, 0x4, R4 ;  /* 0x0000000407047825 */ /* 0x004fc800078e0004 */
[----:B---3--:R-:W-:-:S05]  /*00b0*/  IMAD R7, R2, R9, 0x6f ;  /* 0x0000006f02077424 */ /* 0x008fca00078e0209 */
[----:B------:R-:W-:Y:S01]  /*00c0*/  STG.E desc[UR4][R4.64], R7 ;  /* 0x0000000704007986 */ /* 0x000fe2000c101904 */
[----:B------:R-:W-:Y:S05]  /*00d0*/  EXIT ;  /* 0x000000000000794d */ /* 0x000fea0003800000 */
.L_x_0:
[----:B------:R-:W-:-:S00]  /*00e0*/  BRA `(.L_x_0) ;  /* 0xfffffffc00fc7947 */ /* 0x000fc0000383ffff */
[----:B------:R-:W-:-:S00]  /*00f0*/  NOP ;  /* 0x0000000000007918 */ /* 0x000fc00000000000 */
        /* <DEDUP_REMOVED lines=8> */
.L_x_1:


//--------------------- .nv.shared.reserved.0     --------------------------
	.section	.nv.shared.reserved.0,"aw",@nobits
	.weak		__nv_reservedSMEM_offset_0_alias
	.size		__nv_reservedSMEM_offset_0_alias, 0, 64
	.other		__nv_reservedSMEM_offset_0_alias,@"STO_CUDA_RESERVED_SHARED STV_DEFAULT"
__nv_reservedSMEM_offset_0_alias:
	.zero		0
	.zero		64


//--------------------- .nv.constant0._Z3addPiS_S_ --------------------------
	.section	.nv.constant0._Z3addPiS_S_,"a",@progbits
	.sectionflags	@""
	.align	4
.nv.constant0._Z3addPiS_S_:
	.zero		920


//--------------------- SYMBOLS --------------------------

	.type		.nv.reservedSmem.offset0,@object
	.size		.nv.reservedSmem.offset0,0x4
